//
// Generated by NVIDIA NVVM Compiler
//
// Compiler Build ID: CL-36424714
// Cuda compilation tools, release 13.0, V13.0.88
// Based on NVVM 20.0.0
//

.version 9.0
.target sm_100
.address_size 64

	// .globl	_Z7initmatPf
.global .align 4 .u32 lessthan_eps = 1;
// _ZZ6dostepPfiibE7subcube has been demoted
// _ZZ6dostepPfiibE5lteps has been demoted

.visible .entry _Z7initmatPf(
	.param .u64 .ptr .align 1 _Z7initmatPf_param_0
)
{
	.reg .pred 	%p<3>;
	.reg .b32 	%r<15>;
	.reg .b32 	%f<7>;
	.reg .b64 	%rd<14>;

	ld.param.u64 	%rd4, [_Z7initmatPf_param_0];
	cvta.to.global.u64 	%rd1, %rd4;
	mov.u32 	%r2, %tid.x;
	mov.u32 	%r3, %ctaid.x;
	shl.b32 	%r4, %r3, 2;
	add.s32 	%r5, %r2, %r4;
	add.s32 	%r6, %r5, 1;
	mov.u32 	%r7, %tid.y;
	mov.u32 	%r8, %ctaid.y;
	shl.b32 	%r9, %r8, 2;
	add.s32 	%r10, %r7, %r9;
	add.s32 	%r1, %r10, 1;
	mad.lo.s32 	%r11, %r10, 18, 18;
	cvt.s64.s32 	%rd2, %r6;
	cvt.u64.u32 	%rd3, %r11;
	add.s64 	%rd5, %rd3, %rd2;
	shl.b64 	%rd6, %rd5, 2;
	add.s64 	%rd7, %rd1, %rd6;
	mov.b32 	%r12, 0;
	st.global.u32 	[%rd7+1296], %r12;
	add.s32 	%r13, %r11, %r6;
	mul.wide.s32 	%rd8, %r13, 4;
	add.s64 	%rd9, %rd1, %rd8;
	st.global.u32 	[%rd9], %r12;
	setp.ne.s32 	%p1, %r6, 1;
	@%p1 bra 	$L__BB0_2;
	cvt.rn.f32.u32 	%f1, %r1;
	fma.rn.f32 	%f2, %f1, 0f3DF0F0F1, 0f00000000;
	shl.b64 	%rd10, %rd3, 2;
	add.s64 	%rd11, %rd1, %rd10;
	st.global.f32 	[%rd11+1296], %f2;
	st.global.f32 	[%rd11], %f2;
	fma.rn.f32 	%f3, %f1, 0f3DF0F0F1, 0f40000000;
	st.global.f32 	[%rd11+1364], %f3;
	st.global.f32 	[%rd11+68], %f3;
$L__BB0_2:
	setp.ne.s32 	%p2, %r1, 1;
	@%p2 bra 	$L__BB0_4;
	cvt.u32.u64 	%r14, %rd2;
	cvt.rn.f32.s32 	%f4, %r14;
	fma.rn.f32 	%f5, %f4, 0f3DF0F0F1, 0f00000000;
	shl.b64 	%rd12, %rd2, 2;
	add.s64 	%rd13, %rd1, %rd12;
	st.global.f32 	[%rd13+1296], %f5;
	st.global.f32 	[%rd13], %f5;
	fma.rn.f32 	%f6, %f4, 0f3DF0F0F1, 0f40000000;
	st.global.f32 	[%rd13+2520], %f6;
	st.global.f32 	[%rd13+1224], %f6;
$L__BB0_4:
	ret;

}
	// .globl	_Z6dostepPfiib
.visible .entry _Z6dostepPfiib(
	.param .u64 .ptr .align 1 _Z6dostepPfiib_param_0,
	.param .u32 _Z6dostepPfiib_param_1,
	.param .u32 _Z6dostepPfiib_param_2,
	.param .u8 _Z6dostepPfiib_param_3
)
{
	.reg .pred 	%p<7>;
	.reg .b16 	%rs<2>;
	.reg .b32 	%r<43>;
	.reg .b32 	%f<20>;
	.reg .b64 	%rd<11>;
	// demoted variable
	.shared .align 4 .b8 _ZZ6dostepPfiibE7subcube[144];
	// demoted variable
	.shared .align 4 .u32 _ZZ6dostepPfiibE5lteps;
	ld.param.u64 	%rd2, [_Z6dostepPfiib_param_0];
	ld.param.u32 	%r12, [_Z6dostepPfiib_param_1];
	ld.param.u32 	%r11, [_Z6dostepPfiib_param_2];
	ld.param.s8 	%rs1, [_Z6dostepPfiib_param_3];
	cvta.to.global.u64 	%rd1, %rd2;
	mov.b32 	%r13, 1;
	st.shared.u32 	[_ZZ6dostepPfiibE5lteps], %r13;
	mov.u32 	%r1, %tid.x;
	mov.u32 	%r14, %ctaid.x;
	shl.b32 	%r3, %r14, 2;
	add.s32 	%r15, %r1, %r3;
	mov.u32 	%r2, %tid.y;
	mov.u32 	%r16, %ctaid.y;
	shl.b32 	%r5, %r16, 2;
	add.s32 	%r17, %r2, %r5;
	add.s32 	%r4, %r15, 1;
	add.s32 	%r6, %r17, 1;
	mul.lo.s32 	%r7, %r12, 324;
	mad.lo.s32 	%r8, %r17, 18, 18;
	add.s32 	%r9, %r7, %r8;
	add.s32 	%r18, %r9, %r4;
	mul.wide.s32 	%rd3, %r18, 4;
	add.s64 	%rd4, %rd1, %rd3;
	ld.global.f32 	%f1, [%rd4];
	mad.lo.s32 	%r19, %r2, 6, %r1;
	shl.b32 	%r20, %r19, 2;
	mov.u32 	%r21, _ZZ6dostepPfiibE7subcube;
	add.s32 	%r22, %r20, %r21;
	add.s32 	%r10, %r22, 24;
	st.shared.f32 	[%r22+28], %f1;
	setp.gt.u32 	%p1, %r1, 1;
	@%p1 bra 	$L__BB1_2;
	mad.lo.s32 	%r23, %r1, 5, %r3;
	add.s32 	%r24, %r23, %r9;
	mul.wide.s32 	%rd5, %r24, 4;
	add.s64 	%rd6, %rd1, %rd5;
	ld.global.f32 	%f3, [%rd6];
	shl.b32 	%r25, %r1, 4;
	add.s32 	%r26, %r10, %r25;
	st.shared.f32 	[%r26], %f3;
$L__BB1_2:
	setp.gt.u32 	%p2, %r2, 1;
	@%p2 bra 	$L__BB1_4;
	mad.lo.s32 	%r27, %r2, 5, %r5;
	mad.lo.s32 	%r28, %r27, 18, %r4;
	add.s32 	%r29, %r28, %r7;
	mul.wide.s32 	%rd7, %r29, 4;
	add.s64 	%rd8, %rd1, %rd7;
	ld.global.f32 	%f4, [%rd8];
	mad.lo.s32 	%r30, %r2, 30, %r1;
	shl.b32 	%r31, %r30, 2;
	add.s32 	%r33, %r21, %r31;
	st.shared.f32 	[%r33+4], %f4;
$L__BB1_4:
	bar.sync 	0;
	ld.shared.f32 	%f5, [%r10+8];
	ld.shared.f32 	%f6, [%r10];
	add.f32 	%f7, %f5, %f6;
	ld.shared.f32 	%f8, [%r10+28];
	ld.shared.f32 	%f9, [%r10+-20];
	add.f32 	%f10, %f8, %f9;
	mul.f32 	%f11, %f10, 0f42908000;
	fma.rn.f32 	%f12, %f7, 0f42908000, %f11;
	cvt.rn.f32.s32 	%f13, %r4;
	cvt.rn.f32.u32 	%f14, %r6;
	mul.f32 	%f15, %f14, 0f3DF0F0F1;
	fma.rn.f32 	%f16, %f13, 0f3DF0F0F1, %f15;
	add.f32 	%f17, %f16, %f12;
	mul.f32 	%f2, %f17, 0f3B61FC78;
	add.s32 	%r34, %r8, %r4;
	mad.lo.s32 	%r35, %r11, 324, %r34;
	mul.wide.s32 	%rd9, %r35, 4;
	add.s64 	%rd10, %rd1, %rd9;
	st.global.f32 	[%rd10], %f2;
	setp.eq.s16 	%p3, %rs1, 0;
	@%p3 bra 	$L__BB1_10;
	ld.shared.u32 	%r36, [_ZZ6dostepPfiibE5lteps];
	setp.eq.s32 	%p4, %r36, 0;
	@%p4 bra 	$L__BB1_8;
	sub.f32 	%f18, %f2, %f1;
	abs.f32 	%f19, %f18;
	setp.leu.f32 	%p5, %f19, 0f3727C5AC;
	@%p5 bra 	$L__BB1_8;
	mov.b32 	%r37, 0;
	st.shared.u32 	[_ZZ6dostepPfiibE5lteps], %r37;
$L__BB1_8:
	bar.sync 	0;
	or.b32  	%r38, %r1, %r2;
	ld.shared.u32 	%r39, [_ZZ6dostepPfiibE5lteps];
	or.b32  	%r41, %r38, %r39;
	setp.ne.s32 	%p6, %r41, 0;
	@%p6 bra 	$L__BB1_10;
	mov.b32 	%r42, 0;
	st.global.u32 	[lessthan_eps], %r42;
$L__BB1_10:
	ret;

}


// ===== COMPILED SASS (sm_100) =====

	.target	sm_100

	.elftype	@"ET_EXEC"


//--------------------- .note.nv.tkinfo           --------------------------
	.section	.note.nv.tkinfo,"",@"SHT_NOTE"
	.sectionflags	@"SHF_NOTE_NV_TKINFO"
	.tkinfo
        /*0018*/ 	.word	0x00000002
        /*0030*/ 	.string	""
        /*0030*/ 	.string	"ptxas"
        /*0030*/ 	.string	"Cuda compilation tools, release 13.0, V13.0.88"
        /*0030*/ 	.string	"Build cuda_13.0.r13.0/compiler.36424714_0"
        /*0030*/ 	.string	"-arch sm_100 -m 64 "



//--------------------- .note.nv.cuinfo           --------------------------
	.section	.note.nv.cuinfo,"",@"SHT_NOTE"
	.sectionflags	@"SHF_NOTE_NV_CUINFO"
        /*0018*/ 	.short	0x0002
        /*001a*/ 	.short	0x0064
        /*001c*/ 	.short	0x0082
	.zero		2


//--------------------- .nv.info                  --------------------------
	.section	.nv.info,"",@"SHT_CUDA_INFO"
	.align	4


	//----- nvinfo : EIATTR_REGCOUNT
	.align		4
        /*0000*/ 	.byte	0x04, 0x2f
        /*0002*/ 	.short	(.L_2 - .L_1)
	.align		4
.L_1:
        /*0004*/ 	.word	index@(_Z7initmatPf)
        /*0008*/ 	.word	0x0000000e


	//----- nvinfo : EIATTR_FRAME_SIZE
	.align		4
.L_2:
        /*000c*/ 	.byte	0x04, 0x11
        /*000e*/ 	.short	(.L_4 - .L_3)
	.align		4
.L_3:
        /*0010*/ 	.word	index@(_Z7initmatPf)
        /*0014*/ 	.word	0x00000000


	//----- nvinfo : EIATTR_REGCOUNT
	.align		4
.L_4:
        /*0018*/ 	.byte	0x04, 0x2f
        /*001a*/ 	.short	(.L_6 - .L_5)
	.align		4
.L_5:
        /*001c*/ 	.word	index@(_Z6dostepPfiib)
        /*0020*/ 	.word	0x00000018


	//----- nvinfo : EIATTR_FRAME_SIZE
	.align		4
.L_6:
        /*0024*/ 	.byte	0x04, 0x11
        /*0026*/ 	.short	(.L_8 - .L_7)
	.align		4
.L_7:
        /*0028*/ 	.word	index@(_Z6dostepPfiib)
        /*002c*/ 	.word	0x00000000


	//----- nvinfo : EIATTR_MIN_STACK_SIZE
	.align		4
.L_8:
        /*0030*/ 	.byte	0x04, 0x12
        /*0032*/ 	.short	(.L_10 - .L_9)
	.align		4
.L_9:
        /*0034*/ 	.word	index@(_Z6dostepPfiib)
        /*0038*/ 	.word	0x00000000


	//----- nvinfo : EIATTR_MIN_STACK_SIZE
	.align		4
.L_10:
        /*003c*/ 	.byte	0x04, 0x12
        /*003e*/ 	.short	(.L_12 - .L_11)
	.align		4
.L_11:
        /*0040*/ 	.word	index@(_Z7initmatPf)
        /*0044*/ 	.word	0x00000000
.L_12:


//--------------------- .nv.compat                --------------------------
	.section	.nv.compat,"",@"SHT_CUDA_COMPAT_INFO"
	.align	4
        /*0000*/ 	.byte	0x02, 0x09, 0x00, 0x00, 0x02, 0x02, 0x01, 0x00, 0x02, 0x05, 0x05, 0x00, 0x03, 0x07, 0x01, 0x01
        /*0010*/ 	.byte	0x02, 0x03, 0x00, 0x00, 0x02, 0x06, 0x01, 0x00, 0x04, 0x0b, 0x08, 0x00, 0x01, 0x00, 0x00, 0x00
        /*0020*/ 	.byte	0x00, 0x00, 0x00, 0x00


//--------------------- .nv.info._Z6dostepPfiib   --------------------------
	.section	.nv.info._Z6dostepPfiib,"",@"SHT_CUDA_INFO"
	.sectionflags	@""
	.align	4


	//----- nvinfo : EIATTR_CUDA_API_VERSION
	.align		4
        /*0000*/ 	.byte	0x04, 0x37
        /*0002*/ 	.short	(.L_14 - .L_13)
.L_13:
        /*0004*/ 	.word	0x00000082


	//----- nvinfo : EIATTR_KPARAM_INFO
	.align		4
.L_14:
        /*0008*/ 	.byte	0x04, 0x17
        /*000a*/ 	.short	(.L_16 - .L_15)
.L_15:
        /*000c*/ 	.word	0x00000000
        /*0010*/ 	.short	0x0003
        /*0012*/ 	.short	0x0010
        /*0014*/ 	.byte	0x00, 0xf0, 0x05, 0x00


	//----- nvinfo : EIATTR_KPARAM_INFO
	.align		4
.L_16:
        /*0018*/ 	.byte	0x04, 0x17
        /*001a*/ 	.short	(.L_18 - .L_17)
.L_17:
        /*001c*/ 	.word	0x00000000
        /*0020*/ 	.short	0x0002
        /*0022*/ 	.short	0x000c
        /*0024*/ 	.byte	0x00, 0xf0, 0x11, 0x00


	//----- nvinfo : EIATTR_KPARAM_INFO
	.align		4
.L_18:
        /*0028*/ 	.byte	0x04, 0x17
        /*002a*/ 	.short	(.L_20 - .L_19)
.L_19:
        /*002c*/ 	.word	0x00000000
        /*0030*/ 	.short	0x0001
        /*0032*/ 	.short	0x0008
        /*0034*/ 	.byte	0x00, 0xf0, 0x11, 0x00


	//----- nvinfo : EIATTR_KPARAM_INFO
	.align		4
.L_20:
        /*0038*/ 	.byte	0x04, 0x17
        /*003a*/ 	.short	(.L_22 - .L_21)
.L_21:
        /*003c*/ 	.word	0x00000000
        /*0040*/ 	.short	0x0000
        /*0042*/ 	.short	0x0000
        /*0044*/ 	.byte	0x00, 0xf5, 0x21, 0x00


	//----- nvinfo : EIATTR_SPARSE_MMA_MASK
	.align		4
.L_22:
        /*0048*/ 	.byte	0x03, 0x50
        /*004a*/ 	.short	0x0000


	//----- nvinfo : EIATTR_MAXREG_COUNT
	.align		4
        /*004c*/ 	.byte	0x03, 0x1b
        /*004e*/ 	.short	0x00ff


	//----- nvinfo : EIATTR_NUM_BARRIERS
	.align		4
        /*0050*/ 	.byte	0x02, 0x4c
        /*0052*/ 	.byte	0x01
	.zero		1


	//----- nvinfo : EIATTR_MERCURY_ISA_VERSION
	.align		4
        /*0054*/ 	.byte	0x03, 0x5f
        /*0056*/ 	.short	0x0101


	//----- nvinfo : EIATTR_VRC_CTA_INIT_COUNT
	.align		4
        /*0058*/ 	.byte	0x02, 0x4a
	.zero		1
	.zero		1


	//----- nvinfo : EIATTR_EXIT_INSTR_OFFSETS
	.align		4
        /*005c*/ 	.byte	0x04, 0x1c
        /*005e*/ 	.short	(.L_24 - .L_23)


	//   ....[0]....
.L_23:
        /*0060*/ 	.word	0x00000420


	//   ....[1]....
        /*0064*/ 	.word	0x000004b0


	//   ....[2]....
        /*0068*/ 	.word	0x000004e0


	//----- nvinfo : EIATTR_CBANK_PARAM_SIZE
	.align		4
.L_24:
        /*006c*/ 	.byte	0x03, 0x19
        /*006e*/ 	.short	0x0011


	//----- nvinfo : EIATTR_PARAM_CBANK
	.align		4
        /*0070*/ 	.byte	0x04, 0x0a
        /*0072*/ 	.short	(.L_26 - .L_25)
	.align		4
.L_25:
        /*0074*/ 	.word	index@(.nv.constant0._Z6dostepPfiib)
        /*0078*/ 	.short	0x0380
        /*007a*/ 	.short	0x0011


	//----- nvinfo : EIATTR_SW_WAR
	.align		4
.L_26:
        /*007c*/ 	.byte	0x04, 0x36
        /*007e*/ 	.short	(.L_28 - .L_27)
.L_27:
        /*0080*/ 	.word	0x00000008
.L_28:


//--------------------- .nv.info._Z7initmatPf     --------------------------
	.section	.nv.info._Z7initmatPf,"",@"SHT_CUDA_INFO"
	.sectionflags	@""
	.align	4


	//----- nvinfo : EIATTR_CUDA_API_VERSION
	.align		4
        /*0000*/ 	.byte	0x04, 0x37
        /*0002*/ 	.short	(.L_30 - .L_29)
.L_29:
        /*0004*/ 	.word	0x00000082


	//----- nvinfo : EIATTR_KPARAM_INFO
	.align		4
.L_30:
        /*0008*/ 	.byte	0x04, 0x17
        /*000a*/ 	.short	(.L_32 - .L_31)
.L_31:
        /*000c*/ 	.word	0x00000000
        /*0010*/ 	.short	0x0000
        /*0012*/ 	.short	0x0000
        /*0014*/ 	.byte	0x00, 0xf5, 0x21, 0x00


	//----- nvinfo : EIATTR_SPARSE_MMA_MASK
	.align		4
.L_32:
        /*0018*/ 	.byte	0x03, 0x50
        /*001a*/ 	.short	0x0000


	//----- nvinfo : EIATTR_MAXREG_COUNT
	.align		4
        /*001c*/ 	.byte	0x03, 0x1b
        /*001e*/ 	.short	0x00ff


	//----- nvinfo : EIATTR_MERCURY_ISA_VERSION
	.align		4
        /*0020*/ 	.byte	0x03, 0x5f
        /*0022*/ 	.short	0x0101


	//----- nvinfo : EIATTR_VRC_CTA_INIT_COUNT
	.align		4
        /*0024*/ 	.byte	0x02, 0x4a
	.zero		1
	.zero		1


	//----- nvinfo : EIATTR_EXIT_INSTR_OFFSETS
	.align		4
        /*0028*/ 	.byte	0x04, 0x1c
        /*002a*/ 	.short	(.L_34 - .L_33)


	//   ....[0]....
.L_33:
        /*002c*/ 	.word	0x00000260


	//   ....[1]....
        /*0030*/ 	.word	0x00000310


	//----- nvinfo : EIATTR_CRS_STACK_SIZE
	.align		4
.L_34:
        /*0034*/ 	.byte	0x04, 0x1e
        /*0036*/ 	.short	(.L_36 - .L_35)
.L_35:
        /*0038*/ 	.word	0x00000000


	//----- nvinfo : EIATTR_CBANK_PARAM_SIZE
	.align		4
.L_36:
        /*003c*/ 	.byte	0x03, 0x19
        /*003e*/ 	.short	0x0008


	//----- nvinfo : EIATTR_PARAM_CBANK
	.align		4
        /*0040*/ 	.byte	0x04, 0x0a
        /*0042*/ 	.short	(.L_38 - .L_37)
	.align		4
.L_37:
        /*0044*/ 	.word	index@(.nv.constant0._Z7initmatPf)
        /*0048*/ 	.short	0x0380
        /*004a*/ 	.short	0x0008


	//----- nvinfo : EIATTR_SW_WAR
	.align		4
.L_38:
        /*004c*/ 	.byte	0x04, 0x36
        /*004e*/ 	.short	(.L_40 - .L_39)
.L_39:
        /*0050*/ 	.word	0x00000008
.L_40:


//--------------------- .nv.callgraph             --------------------------
	.section	.nv.callgraph,"",@"SHT_CUDA_CALLGRAPH"
	.align	4
	.sectionentsize	8
	.align		4
        /*0000*/ 	.word	0x00000000
	.align		4
        /*0004*/ 	.word	0xffffffff
	.align		4
        /*0008*/ 	.word	0x00000000
	.align		4
        /*000c*/ 	.word	0xfffffffe
	.align		4
        /*0010*/ 	.word	0x00000000
	.align		4
        /*0014*/ 	.word	0xfffffffd
	.align		4
        /*0018*/ 	.word	0x00000000
	.align		4
        /*001c*/ 	.word	0xfffffffc


//--------------------- .nv.constant4             --------------------------
	.section	.nv.constant4,"a",@progbits
	.align	8
	.align		8
.nv.constant4:
        /*0000*/ 	.dword	lessthan_eps


//--------------------- .text._Z6dostepPfiib      --------------------------
	.section	.text._Z6dostepPfiib,"ax",@progbits
	.align	128
        .global         _Z6dostepPfiib
        .type           _Z6dostepPfiib,@function
        .size           _Z6dostepPfiib,(.L_x_4 - _Z6dostepPfiib)
        .other          _Z6dostepPfiib,@"STO_CUDA_ENTRY STV_DEFAULT"
_Z6dostepPfiib:
.text._Z6dostepPfiib:
[----:B------:R-:W-:Y:S01]  /*0000*/  LDC R1, c[0x0][0x37c] ;  /* 0x0000df00ff017b82 */ /* 0x000fe20000000800 */
[----:B------:R-:W0:Y:S07]  /*0010*/  S2R R0, SR_TID.Y ;  /* 0x0000000000007919 */ /* 0x000e2e0000002200 */
[----:B------:R-:W1:Y:S01]  /*0020*/  LDC R13, c[0x0][0x388] ;  /* 0x0000e200ff0d7b82 */ /* 0x000e620000000800 */
[----:B------:R-:W-:Y:S01]  /*0030*/  HFMA2 R9, -RZ, RZ, 0, 1.07288360595703125e-06 ;  /* 0x00000012ff097431 */ /* 0x000fe200000001ff */
[----:B------:R-:W2:Y:S01]  /*0040*/  LDCU.64 UR6, c[0x0][0x358] ;  /* 0x00006b00ff0677ac */ /* 0x000ea20008000a00 */
[----:B------:R-:W3:Y:S01]  /*0050*/  S2R R7, SR_CTAID.Y ;  /* 0x0000000000077919 */ /* 0x000ee20000002600 */
[----:B------:R-:W4:Y:S04]  /*0060*/  S2R R5, SR_TID.X ;  /* 0x0000000000057919 */ /* 0x000f280000002100 */
[----:B------:R-:W5:Y:S01]  /*0070*/  LDC.64 R2, c[0x0][0x380] ;  /* 0x0000e000ff027b82 */ /* 0x000f620000000a00 */
[----:B------:R-:W2:Y:S07]  /*0080*/  S2R R8, SR_CTAID.X ;  /* 0x0000000000087919 */ /* 0x000eae0000002500 */
[----:B------:R-:W5:Y:S01]  /*0090*/  S2UR UR5, SR_CgaCtaId ;  /* 0x00000000000579c3 */ /* 0x000f620000008800 */
[----:B------:R-:W-:Y:S01]  /*00a0*/  UMOV UR4, 0x400 ;  /* 0x0000040000047882 */ /* 0x000fe20000000000 */
[----:B------:R-:W-:-:S06]  /*00b0*/  MOV R19, 0x1 ;  /* 0x0000000100137802 */ /* 0x000fcc0000000f00 */
[----:B------:R-:W5:Y:S01]  /*00c0*/  LDC R21, c[0x0][0x38c] ;  /* 0x0000e300ff157b82 */ /* 0x000f620000000800 */
[----:B0-----:R-:W-:Y:S02]  /*00d0*/  ISETP.GT.U32.AND P1, PT, R0, 0x1, PT ;  /* 0x000000010000780c */ /* 0x001fe40003f24070 */
[----:B---3--:R-:W-:Y:S02]  /*00e0*/  SHF.L.U32 R7, R7, 0x2, RZ ;  /* 0x0000000207077819 */ /* 0x008fe400000006ff */
[----:B----4-:R-:W-:Y:S02]  /*00f0*/  ISETP.GT.U32.AND P0, PT, R5, 0x1, PT ;  /* 0x000000010500780c */ /* 0x010fe40003f04070 */
[----:B------:R-:W-:Y:S02]  /*0100*/  IADD3 R6, PT, PT, R7, R0, RZ ;  /* 0x0000000007067210 */ /* 0x000fe40007ffe0ff */
[----:B--2---:R-:W-:-:S05]  /*0110*/  SHF.L.U32 R8, R8, 0x2, RZ ;  /* 0x0000000208087819 */ /* 0x004fca00000006ff */
[----:B------:R-:W-:Y:S02]  /*0120*/  @!P1 IMAD R12, R0, 0x5, R7 ;  /* 0x00000005000c9824 */ /* 0x000fe400078e0207 */
[----:B------:R-:W-:Y:S01]  /*0130*/  IMAD R4, R6, R9, 0x12 ;  /* 0x0000001206047424 */ /* 0x000fe200078e0209 */
[----:B------:R-:W-:-:S03]  /*0140*/  IADD3 R7, PT, PT, R5, 0x1, R8 ;  /* 0x0000000105077810 */ /* 0x000fc60007ffe008 */
[----:B-1----:R-:W-:Y:S02]  /*0150*/  IMAD R10, R13, 0x144, R4 ;  /* 0x000001440d0a7824 */ /* 0x002fe400078e0204 */
[----:B------:R-:W-:Y:S02]  /*0160*/  @!P0 IMAD R11, R5, 0x5, R8 ;  /* 0x00000005050b8824 */ /* 0x000fe400078e0208 */
[----:B------:R-:W-:Y:S01]  /*0170*/  @!P1 IMAD R12, R12, 0x12, R7 ;  /* 0x000000120c0c9824 */ /* 0x000fe200078e0207 */
[----:B------:R-:W-:Y:S02]  /*0180*/  IADD3 R9, PT, PT, R7, R10, RZ ;  /* 0x0000000a07097210 */ /* 0x000fe40007ffe0ff */
[----:B------:R-:W-:Y:S01]  /*0190*/  @!P0 IADD3 R11, PT, PT, R10, R11, RZ ;  /* 0x0000000b0a0b8210 */ /* 0x000fe20007ffe0ff */
[----:B------:R-:W-:Y:S02]  /*01a0*/  @!P1 IMAD R13, R13, 0x144, R12 ;  /* 0x000001440d0d9824 */ /* 0x000fe400078e020c */
[----:B-----5:R-:W-:-:S04]  /*01b0*/  IMAD.WIDE R8, R9, 0x4, R2 ;  /* 0x0000000409087825 */ /* 0x020fc800078e0202 */
[--C-:B------:R-:W-:Y:S02]  /*01c0*/  @!P0 IMAD.WIDE R10, R11, 0x4, R2.reuse ;  /* 0x000000040b0a8825 */ /* 0x100fe400078e0202 */
[----:B------:R-:W2:Y:S02]  /*01d0*/  LDG.E R8, desc[UR6][R8.64] ;  /* 0x0000000608087981 */ /* 0x000ea4000c1e1900 */
[----:B------:R-:W-:Y:S02]  /*01e0*/  @!P1 IMAD.WIDE R12, R13, 0x4, R2 ;  /* 0x000000040d0c9825 */ /* 0x000fe400078e0202 */
[----:B------:R-:W3:Y:S04]  /*01f0*/  @!P0 LDG.E R10, desc[UR6][R10.64] ;  /* 0x000000060a0a8981 */ /* 0x000ee8000c1e1900 */
[----:B------:R0:W4:Y:S01]  /*0200*/  @!P1 LDG.E R12, desc[UR6][R12.64] ;  /* 0x000000060c0c9981 */ /* 0x000122000c1e1900 */
[----:B------:R-:W-:Y:S01]  /*0210*/  ULEA UR5, UR5, UR4, 0x18 ;  /* 0x0000000405057291 */ /* 0x000fe2000f8ec0ff */
[C-C-:B------:R-:W-:Y:S01]  /*0220*/  IMAD R14, R0.reuse, 0x6, R5.reuse ;  /* 0x00000006000e7824 */ /* 0x140fe200078e0205 */
[----:B------:R-:W1:Y:S01]  /*0230*/  LDCU.U8 UR4, c[0x0][0x390] ;  /* 0x00007200ff0477ac */ /* 0x000e620008000000 */
[----:B------:R-:W-:-:S03]  /*0240*/  @!P1 IMAD R15, R0, 0x1e, R5 ;  /* 0x0000001e000f9824 */ /* 0x000fc600078e0205 */
[----:B------:R-:W-:Y:S02]  /*0250*/  LEA R14, R14, UR5, 0x2 ;  /* 0x000000050e0e7c11 */ /* 0x000fe4000f8e10ff */
[----:B------:R-:W-:Y:S02]  /*0260*/  @!P1 LEA R15, R15, UR5, 0x2 ;  /* 0x000000050f0f9c11 */ /* 0x000fe4000f8e10ff */
[----:B------:R-:W-:Y:S01]  /*0270*/  @!P0 LEA R17, R5, R14, 0x4 ;  /* 0x0000000e05118211 */ /* 0x000fe200078e20ff */
[----:B------:R-:W-:Y:S01]  /*0280*/  STS [UR5+0x90], R19 ;  /* 0x00009013ff007988 */ /* 0x000fe20008000805 */
[----:B------:R-:W-:-:S04]  /*0290*/  IADD3 R6, PT, PT, R6, 0x1, RZ ;  /* 0x0000000106067810 */ /* 0x000fc80007ffe0ff */
[----:B------:R-:W-:Y:S01]  /*02a0*/  I2FP.F32.U32 R6, R6 ;  /* 0x0000000600067245 */ /* 0x000fe20000201000 */
[----:B-1----:R-:W-:-:S04]  /*02b0*/  UPRMT UR4, UR4, 0x8880, URZ ;  /* 0x0000888004047896 */ /* 0x002fc800080000ff */
[----:B0-----:R-:W-:Y:S01]  /*02c0*/  FMUL R13, R6, 0.11764705926179885864 ;  /* 0x3df0f0f1060d7820 */ /* 0x001fe20000400000 */
[----:B------:R-:W-:Y:S01]  /*02d0*/  IADD3 R4, PT, PT, R7, R4, RZ ;  /* 0x0000000407047210 */ /* 0x000fe20007ffe0ff */
[----:B--2---:R-:W-:Y:S04]  /*02e0*/  STS [R14+0x1c], R8 ;  /* 0x00001c080e007388 */ /* 0x004fe80000000800 */
[----:B---3--:R0:W-:Y:S04]  /*02f0*/  @!P0 STS [R17+0x18], R10 ;  /* 0x0000180a11008388 */ /* 0x0081e80000000800 */
[----:B----4-:R-:W-:Y:S01]  /*0300*/  @!P1 STS [R15+0x4], R12 ;  /* 0x0000040c0f009388 */ /* 0x010fe20000000800 */
[----:B------:R-:W-:Y:S06]  /*0310*/  BAR.SYNC.DEFER_BLOCKING 0x0 ;  /* 0x0000000000007b1d */ /* 0x000fec0000010000 */
[----:B------:R-:W-:Y:S04]  /*0320*/  LDS R11, [R14+0x34] ;  /* 0x000034000e0b7984 */ /* 0x000fe80000000800 */
[----:B------:R-:W1:Y:S04]  /*0330*/  LDS R18, [R14+0x4] ;  /* 0x000004000e127984 */ /* 0x000e680000000800 */
[----:B------:R-:W-:Y:S04]  /*0340*/  LDS R9, [R14+0x20] ;  /* 0x000020000e097984 */ /* 0x000fe80000000800 */
[----:B------:R-:W2:Y:S01]  /*0350*/  LDS R16, [R14+0x18] ;  /* 0x000018000e107984 */ /* 0x000ea20000000800 */
[----:B0-----:R-:W-:-:S02]  /*0360*/  I2FP.F32.S32 R10, R7 ;  /* 0x00000007000a7245 */ /* 0x001fc40000201400 */
[----:B------:R-:W-:-:S03]  /*0370*/  ISETP.NE.AND P0, PT, RZ, UR4, PT ;  /* 0x00000004ff007c0c */ /* 0x000fc6000bf05270 */
[----:B------:R-:W-:Y:S01]  /*0380*/  FFMA R13, R10, 0.11764705926179885864, R13 ;  /* 0x3df0f0f10a0d7823 */ /* 0x000fe2000000000d */
[----:B------:R-:W-:-:S04]  /*0390*/  IMAD R7, R21, 0x144, R4 ;  /* 0x0000014415077824 */ /* 0x000fc800078e0204 */
[----:B------:R-:W-:-:S04]  /*03a0*/  IMAD.WIDE R2, R7, 0x4, R2 ;  /* 0x0000000407027825 */ /* 0x000fc800078e0202 */
[----:B-1----:R-:W-:-:S04]  /*03b0*/  FADD R11, R11, R18 ;  /* 0x000000120b0b7221 */ /* 0x002fc80000000000 */
[----:B------:R-:W-:Y:S01]  /*03c0*/  FMUL R6, R11, 72.25 ;  /* 0x429080000b067820 */ /* 0x000fe20000400000 */
[----:B--2---:R-:W-:-:S04]  /*03d0*/  FADD R9, R9, R16 ;  /* 0x0000001009097221 */ /* 0x004fc80000000000 */
[----:B------:R-:W-:-:S04]  /*03e0*/  FFMA R6, R9, 72.25, R6 ;  /* 0x4290800009067823 */ /* 0x000fc80000000006 */
[----:B------:R-:W-:-:S04]  /*03f0*/  FADD R6, R6, R13 ;  /* 0x0000000d06067221 */ /* 0x000fc80000000000 */
[----:B------:R-:W-:-:S05]  /*0400*/  FMUL R7, R6, 0.0034482758492231369019 ;  /* 0x3b61fc7806077820 */ /* 0x000fca0000400000 */
[----:B------:R0:W-:Y:S01]  /*0410*/  STG.E desc[UR6][R2.64], R7 ;  /* 0x0000000702007986 */ /* 0x0001e2000c101906 */
[----:B------:R-:W-:Y:S05]  /*0420*/  @!P0 EXIT ;  /* 0x000000000000894d */ /* 0x000fea0003800000 */
[----:B0-----:R-:W0:Y:S01]  /*0430*/  LDS R2, [UR5+0x90] ;  /* 0x00009005ff027984 */ /* 0x001e220008000800 */
[----:B------:R-:W-:-:S05]  /*0440*/  FADD R7, -R8, R7 ;  /* 0x0000000708077221 */ /* 0x000fca0000000100 */
[----:B------:R-:W-:-:S04]  /*0450*/  FSETP.GT.AND P0, PT, |R7|, 9.9999997473787516356e-06, PT ;  /* 0x3727c5ac0700780b */ /* 0x000fc80003f04200 */
[----:B0-----:R-:W-:-:S13]  /*0460*/  ISETP.EQ.OR P0, PT, R2, RZ, !P0 ;  /* 0x000000ff0200720c */ /* 0x001fda0004702670 */
[----:B------:R-:W-:Y:S01]  /*0470*/  @!P0 STS [UR5+0x90], RZ ;  /* 0x000090ffff008988 */ /* 0x000fe20008000805 */
[----:B------:R-:W-:Y:S06]  /*0480*/  BAR.SYNC.DEFER_BLOCKING 0x0 ;  /* 0x0000000000007b1d */ /* 0x000fec0000010000 */
[----:B------:R-:W0:Y:S02]  /*0490*/  LDS R2, [UR5+0x90] ;  /* 0x00009005ff027984 */ /* 0x000e240008000800 */
[----:B0-----:R-:W-:-:S13]  /*04a0*/  LOP3.LUT P0, RZ, R2, R5, R0, 0xfe, !PT ;  /* 0x0000000502ff7212 */ /* 0x001fda000780fe00 */
[----:B------:R-:W-:Y:S05]  /*04b0*/  @P0 EXIT ;  /* 0x000000000000094d */ /* 0x000fea0003800000 */
[----:B------:R-:W0:Y:S02]  /*04c0*/  LDC.64 R2, c[0x4][RZ] ;  /* 0x01000000ff027b82 */ /* 0x000e240000000a00 */
[----:B0-----:R-:W-:Y:S01]  /*04d0*/  STG.E desc[UR6][R2.64], RZ ;  /* 0x000000ff02007986 */ /* 0x001fe2000c101906 */
[----:B------:R-:W-:Y:S05]  /*04e0*/  EXIT ;  /* 0x000000000000794d */ /* 0x000fea0003800000 */
.L_x_0:
[----:B------:R-:W-:-:S00]  /*04f0*/  BRA `(.L_x_0) ;  /* 0xfffffffc00fc7947 */ /* 0x000fc0000383ffff */
[----:B------:R-:W-:-:S00]  /*0500*/  NOP ;  /* 0x0000000000007918 */ /* 0x000fc00000000000 */
[----:B------:R-:W-:-:S00]  /*0510*/  NOP ;  /* 0x0000000000007918 */ /* 0x000fc00000000000 */
[----:B------:R-:W-:-:S00]  /*0520*/  NOP ;  /* 0x0000000000007918 */ /* 0x000fc00000000000 */
[----:B------:R-:W-:-:S00]  /*0530*/  NOP ;  /* 0x0000000000007918 */ /* 0x000fc00000000000 */
[----:B------:R-:W-:-:S00]  /*0540*/  NOP ;  /* 0x0000000000007918 */ /* 0x000fc00000000000 */
[----:B------:R-:W-:-:S00]  /*0550*/  NOP ;  /* 0x0000000000007918 */ /* 0x000fc00000000000 */
[----:B------:R-:W-:-:S00]  /*0560*/  NOP ;  /* 0x0000000000007918 */ /* 0x000fc00000000000 */
[----:B------:R-:W-:-:S00]  /*0570*/  NOP ;  /* 0x0000000000007918 */ /* 0x000fc00000000000 */
.L_x_4:


//--------------------- .text._Z7initmatPf        --------------------------
	.section	.text._Z7initmatPf,"ax",@progbits
	.align	128
        .global         _Z7initmatPf
        .type           _Z7initmatPf,@function
        .size           _Z7initmatPf,(.L_x_5 - _Z7initmatPf)
        .other          _Z7initmatPf,@"STO_CUDA_ENTRY STV_DEFAULT"
_Z7initmatPf:
.text._Z7initmatPf:
[----:B------:R-:W-:Y:S01]  /*0000*/  LDC R1, c[0x0][0x37c] ;  /* 0x0000df00ff017b82 */ /* 0x000fe20000000800 */
[----:B------:R-:W0:Y:S01]  /*0010*/  S2R R5, SR_TID.Y ;  /* 0x0000000000057919 */ /* 0x000e220000002200 */
[----:B------:R-:W1:Y:S01]  /*0020*/  LDCU.64 UR6, c[0x0][0x380] ;  /* 0x00007000ff0677ac */ /* 0x000e620008000a00 */
[----:B------:R-:W-:Y:S01]  /*0030*/  IMAD.MOV.U32 R4, RZ, RZ, 0x12 ;  /* 0x00000012ff047424 */ /* 0x000fe200078e00ff */
[----:B------:R-:W-:Y:S01]  /*0040*/  BSSY.RECONVERGENT B0, `(.L_x_1) ;  /* 0x0000021000007945 */ /* 0x000fe20003800200 */
[----:B------:R-:W0:Y:S01]  /*0050*/  S2R R2, SR_CTAID.Y ;  /* 0x0000000000027919 */ /* 0x000e220000002600 */
[----:B------:R-:W2:Y:S01]  /*0060*/  LDCU.64 UR4, c[0x0][0x358] ;  /* 0x00006b00ff0477ac */ /* 0x000ea20008000a00 */
[----:B------:R-:W3:Y:S01]  /*0070*/  S2R R0, SR_TID.X ;  /* 0x0000000000007919 */ /* 0x000ee20000002100 */
[----:B------:R-:W3:Y:S01]  /*0080*/  S2R R7, SR_CTAID.X ;  /* 0x0000000000077919 */ /* 0x000ee20000002500 */
[----:B0-----:R-:W-:Y:S02]  /*0090*/  IMAD R5, R2, 0x4, R5 ;  /* 0x0000000402057824 */ /* 0x001fe400078e0205 */
[----:B------:R-:W0:Y:S01]  /*00a0*/  LDC.64 R2, c[0x0][0x380] ;  /* 0x0000e000ff027b82 */ /* 0x000e220000000a00 */
[----:B---3--:R-:W-:-:S02]  /*00b0*/  IMAD R0, R7, 0x4, R0 ;  /* 0x0000000407007824 */ /* 0x008fc400078e0200 */
[----:B------:R-:W-:-:S03]  /*00c0*/  IMAD R7, R5, R4, 0x12 ;  /* 0x0000001205077424 */ /* 0x000fc600078e0204 */
[----:B------:R-:W-:Y:S01]  /*00d0*/  IADD3 R4, PT, PT, R0, 0x1, RZ ;  /* 0x0000000100047810 */ /* 0x000fe20007ffe0ff */
[----:B------:R-:W-:-:S03]  /*00e0*/  VIADD R0, R5, 0x1 ;  /* 0x0000000105007836 */ /* 0x000fc60000000000 */
[----:B------:R-:W-:Y:S02]  /*00f0*/  SHF.R.S32.HI R9, RZ, 0x1f, R4 ;  /* 0x0000001fff097819 */ /* 0x000fe40000011404 */
[CC--:B------:R-:W-:Y:S02]  /*0100*/  IADD3 R6, P0, PT, R4.reuse, R7.reuse, RZ ;  /* 0x0000000704067210 */ /* 0x0c0fe40007f1e0ff */
[C---:B------:R-:W-:Y:S02]  /*0110*/  IADD3 R5, PT, PT, R4.reuse, R7, RZ ;  /* 0x0000000704057210 */ /* 0x040fe40007ffe0ff */
[----:B------:R-:W-:Y:S01]  /*0120*/  ISETP.NE.AND P1, PT, R4, 0x1, PT ;  /* 0x000000010400780c */ /* 0x000fe20003f25270 */
[----:B------:R-:W-:Y:S01]  /*0130*/  IMAD.X R11, RZ, RZ, R9, P0 ;  /* 0x000000ffff0b7224 */ /* 0x000fe200000e0609 */
[----:B-1----:R-:W-:Y:S01]  /*0140*/  LEA R10, P0, R6, UR6, 0x2 ;  /* 0x00000006060a7c11 */ /* 0x002fe2000f8010ff */
[----:B0-----:R-:W-:-:S03]  /*0150*/  IMAD.WIDE R2, R5, 0x4, R2 ;  /* 0x0000000405027825 */ /* 0x001fc600078e0202 */
[----:B------:R-:W-:Y:S02]  /*0160*/  LEA.HI.X R11, R6, UR7, R11, 0x2, P0 ;  /* 0x00000007060b7c11 */ /* 0x000fe400080f140b */
[----:B------:R-:W-:-:S03]  /*0170*/  ISETP.NE.AND P0, PT, R0, 0x1, PT ;  /* 0x000000010000780c */ /* 0x000fc60003f05270 */
[----:B--2---:R0:W-:Y:S04]  /*0180*/  STG.E desc[UR4][R10.64+0x510], RZ ;  /* 0x000510ff0a007986 */ /* 0x0041e8000c101904 */
[----:B------:R0:W-:Y:S01]  /*0190*/  STG.E desc[UR4][R2.64], RZ ;  /* 0x000000ff02007986 */ /* 0x0001e2000c101904 */
[----:B------:R-:W-:Y:S05]  /*01a0*/  @P1 BRA `(.L_x_2) ;  /* 0x0000000000281947 */ /* 0x000fea0003800000 */
[----:B------:R-:W-:Y:S01]  /*01b0*/  I2FP.F32.U32 R0, R0 ;  /* 0x0000000000007245 */ /* 0x000fe20000201000 */
[----:B0-----:R-:W-:Y:S01]  /*01c0*/  IMAD.MOV.U32 R11, RZ, RZ, 0x3df0f0f1 ;  /* 0x3df0f0f1ff0b7424 */ /* 0x001fe200078e00ff */
[----:B------:R-:W-:-:S03]  /*01d0*/  LEA R2, P1, R7, UR6, 0x2 ;  /* 0x0000000607027c11 */ /* 0x000fc6000f8210ff */
[C---:B------:R-:W-:Y:S01]  /*01e0*/  FFMA R5, R0.reuse, 0.11764705926179885864, RZ ;  /* 0x3df0f0f100057823 */ /* 0x040fe200000000ff */
[----:B------:R-:W-:Y:S01]  /*01f0*/  LEA.HI.X R3, R7, UR7, RZ, 0x2, P1 ;  /* 0x0000000707037c11 */ /* 0x000fe200088f14ff */
[----:B------:R-:W-:-:S04]  /*0200*/  FFMA R7, R0, R11, 2 ;  /* 0x4000000000077423 */ /* 0x000fc8000000000b */
[----:B------:R1:W-:Y:S04]  /*0210*/  STG.E desc[UR4][R2.64+0x510], R5 ;  /* 0x0005100502007986 */ /* 0x0003e8000c101904 */
[----:B------:R1:W-:Y:S04]  /*0220*/  STG.E desc[UR4][R2.64], R5 ;  /* 0x0000000502007986 */ /* 0x0003e8000c101904 */
[----:B------:R1:W-:Y:S04]  /*0230*/  STG.E desc[UR4][R2.64+0x554], R7 ;  /* 0x0005540702007986 */ /* 0x0003e8000c101904 */
[----:B------:R1:W-:Y:S02]  /*0240*/  STG.E desc[UR4][R2.64+0x44], R7 ;  /* 0x0000440702007986 */ /* 0x0003e4000c101904 */
.L_x_2:
[----:B------:R-:W-:Y:S05]  /*0250*/  BSYNC.RECONVERGENT B0 ;  /* 0x0000000000007941 */ /* 0x000fea0003800200 */
.L_x_1:
[----:B------:R-:W-:Y:S05]  /*0260*/  @P0 EXIT ;  /* 0x000000000000094d */ /* 0x000fea0003800000 */
[----:B-1----:R-:W-:Y:S01]  /*0270*/  HFMA2 R7, -RZ, RZ, 1.484375, -10120 ;  /* 0x3df0f0f1ff077431 */ /* 0x002fe200000001ff */
[----:B------:R-:W-:Y:S02]  /*0280*/  I2FP.F32.S32 R0, R4 ;  /* 0x0000000400007245 */ /* 0x000fe40000201400 */
[----:B0-----:R-:W-:-:S03]  /*0290*/  LEA R2, P0, R4, UR6, 0x2 ;  /* 0x0000000604027c11 */ /* 0x001fc6000f8010ff */
[----:B------:R-:W-:Y:S01]  /*02a0*/  FFMA R5, R0, 0.11764705926179885864, RZ ;  /* 0x3df0f0f100057823 */ /* 0x000fe200000000ff */
[----:B------:R-:W-:Y:S01]  /*02b0*/  LEA.HI.X R3, R4, UR7, R9, 0x2, P0 ;  /* 0x0000000704037c11 */ /* 0x000fe200080f1409 */
[----:B------:R-:W-:-:S04]  /*02c0*/  FFMA R7, R0, R7, 2 ;  /* 0x4000000000077423 */ /* 0x000fc80000000007 */
[----:B------:R-:W-:Y:S04]  /*02d0*/  STG.E desc[UR4][R2.64+0x510], R5 ;  /* 0x0005100502007986 */ /* 0x000fe8000c101904 */
[----:B------:R-:W-:Y:S04]  /*02e0*/  STG.E desc[UR4][R2.64], R5 ;  /* 0x0000000502007986 */ /* 0x000fe8000c101904 */
[----:B------:R-:W-:Y:S04]  /*02f0*/  STG.E desc[UR4][R2.64+0x9d8], R7 ;  /* 0x0009d80702007986 */ /* 0x000fe8000c101904 */
[----:B------:R-:W-:Y:S01]  /*0300*/  STG.E desc[UR4][R2.64+0x4c8], R7 ;  /* 0x0004c80702007986 */ /* 0x000fe2000c101904 */
[----:B------:R-:W-:Y:S05]  /*0310*/  EXIT ;  /* 0x000000000000794d */ /* 0x000fea0003800000 */
.L_x_3:
        /* <DEDUP_REMOVED lines=14> */
.L_x_5:


//--------------------- .nv.global.init           --------------------------
	.section	.nv.global.init,"aw",@progbits
	.align	4
.nv.global.init:
	.type		lessthan_eps,@object
	.size		lessthan_eps,(.L_0 - lessthan_eps)
lessthan_eps:
        /*0000*/ 	.byte	0x01, 0x00, 0x00, 0x00
.L_0:


//--------------------- .nv.shared._Z6dostepPfiib --------------------------
	.section	.nv.shared._Z6dostepPfiib,"aw",@nobits
	.sectionflags	@""
	.align	4
.nv.shared._Z6dostepPfiib:
	.zero		1172


//--------------------- .nv.shared.reserved.0     --------------------------
	.section	.nv.shared.reserved.0,"aw",@nobits
	.weak		__nv_reservedSMEM_offset_0_alias
	.size		__nv_reservedSMEM_offset_0_alias, 0, 64
	.other		__nv_reservedSMEM_offset_0_alias,@"STO_CUDA_RESERVED_SHARED STV_DEFAULT"
__nv_reservedSMEM_offset_0_alias:
	.zero		0
	.zero		64


//--------------------- .nv.constant0._Z6dostepPfiib --------------------------
	.section	.nv.constant0._Z6dostepPfiib,"a",@progbits
	.sectionflags	@""
	.align	4
.nv.constant0._Z6dostepPfiib:
	.zero		913


//--------------------- .nv.constant0._Z7initmatPf --------------------------
	.section	.nv.constant0._Z7initmatPf,"a",@progbits
	.sectionflags	@""
	.align	4
.nv.constant0._Z7initmatPf:
	.zero		904


//--------------------- SYMBOLS --------------------------

	.type		.nv.reservedSmem.offset0,@object
	.size		.nv.reservedSmem.offset0,0x4
	.type		.nv.reservedSmem.cap,@object
	.size		.nv.reservedSmem.cap,0x4
